	.headerflags	@"EF_CUDA_TEXMODE_UNIFIED EF_CUDA_64BIT_ADDRESS EF_CUDA_ACCELERATORS EF_CUDA_SM90 EF_CUDA_VIRTUAL_SM(EF_CUDA_SM90)"
	.elftype	@"ET_EXEC"


//--------------------- .nv.info                  --------------------------
	.section	.nv.info,"",@"SHT_CUDA_INFO"
	.align	4


	//----- nvinfo : EIATTR_REGCOUNT
	.align		4
        /*0000*/ 	.byte	0x04, 0x2f
        /*0002*/ 	.short	(.L_1 - .L_0)
	.align		4
.L_0:
        /*0004*/ 	.word	index@(triton_poi_fused__unsafe_index_add_mul_sub_89)
        /*0008*/ 	.word	0x00000022


	//----- nvinfo : EIATTR_MIN_STACK_SIZE
	.align		4
.L_1:
        /*000c*/ 	.byte	0x04, 0x12
        /*000e*/ 	.short	(.L_3 - .L_2)
	.align		4
.L_2:
        /*0010*/ 	.word	index@(triton_poi_fused__unsafe_index_add_mul_sub_89)
        /*0014*/ 	.word	0x00000000


	//----- nvinfo : EIATTR_FRAME_SIZE
	.align		4
.L_3:
        /*0018*/ 	.byte	0x04, 0x11
        /*001a*/ 	.short	(.L_5 - .L_4)
	.align		4
.L_4:
        /*001c*/ 	.word	index@(triton_poi_fused__unsafe_index_add_mul_sub_89)
        /*0020*/ 	.word	0x00000000


	//----- nvinfo : EIATTR_MIN_STACK_SIZE
	.align		4
.L_5:
        /*0024*/ 	.byte	0x04, 0x12
        /*0026*/ 	.short	(.L_7 - .L_6)
	.align		4
.L_6:
        /*0028*/ 	.word	index@(triton_poi_fused__unsafe_index_add_mul_sub_89)
        /*002c*/ 	.word	0x00000000
.L_7:


//--------------------- .nv.info.triton_poi_fused__unsafe_index_add_mul_sub_89 --------------------------
	.section	.nv.info.triton_poi_fused__unsafe_index_add_mul_sub_89,"",@"SHT_CUDA_INFO"
	.sectionflags	@""
	.align	4


	//----- nvinfo : EIATTR_CUDA_API_VERSION
	.align		4
        /*0000*/ 	.byte	0x04, 0x37
        /*0002*/ 	.short	(.L_9 - .L_8)
.L_8:
        /*0004*/ 	.word	0x0000007c


	//----- nvinfo : EIATTR_KPARAM_INFO
	.align		4
.L_9:
        /*0008*/ 	.byte	0x04, 0x17
        /*000a*/ 	.short	(.L_11 - .L_10)
.L_10:
        /*000c*/ 	.word	0x00000000
        /*0010*/ 	.short	0x0006
        /*0012*/ 	.short	0x0030
        /*0014*/ 	.byte	0x00, 0xf0, 0x11, 0x00


	//----- nvinfo : EIATTR_KPARAM_INFO
	.align		4
.L_11:
        /*0018*/ 	.byte	0x04, 0x17
        /*001a*/ 	.short	(.L_13 - .L_12)
.L_12:
        /*001c*/ 	.word	0x00000000
        /*0020*/ 	.short	0x0005
        /*0022*/ 	.short	0x0028
        /*0024*/ 	.byte	0x00, 0xf4, 0x21, 0x00


	//----- nvinfo : EIATTR_KPARAM_INFO
	.align		4
.L_13:
        /*0028*/ 	.byte	0x04, 0x17
        /*002a*/ 	.short	(.L_15 - .L_14)
.L_14:
        /*002c*/ 	.word	0x00000000
        /*0030*/ 	.short	0x0004
        /*0032*/ 	.short	0x0020
        /*0034*/ 	.byte	0x00, 0xf4, 0x21, 0x00


	//----- nvinfo : EIATTR_KPARAM_INFO
	.align		4
.L_15:
        /*0038*/ 	.byte	0x04, 0x17
        /*003a*/ 	.short	(.L_17 - .L_16)
.L_16:
        /*003c*/ 	.word	0x00000000
        /*0040*/ 	.short	0x0003
        /*0042*/ 	.short	0x0018
        /*0044*/ 	.byte	0x00, 0xf4, 0x21, 0x00


	//----- nvinfo : EIATTR_KPARAM_INFO
	.align		4
.L_17:
        /*0048*/ 	.byte	0x04, 0x17
        /*004a*/ 	.short	(.L_19 - .L_18)
.L_18:
        /*004c*/ 	.word	0x00000000
        /*0050*/ 	.short	0x0002
        /*0052*/ 	.short	0x0010
        /*0054*/ 	.byte	0x00, 0xf4, 0x21, 0x00


	//----- nvinfo : EIATTR_KPARAM_INFO
	.align		4
.L_19:
        /*0058*/ 	.byte	0x04, 0x17
        /*005a*/ 	.short	(.L_21 - .L_20)
.L_20:
        /*005c*/ 	.word	0x00000000
        /*0060*/ 	.short	0x0001
        /*0062*/ 	.short	0x0008
        /*0064*/ 	.byte	0x00, 0xf4, 0x21, 0x00


	//----- nvinfo : EIATTR_KPARAM_INFO
	.align		4
.L_21:
        /*0068*/ 	.byte	0x04, 0x17
        /*006a*/ 	.short	(.L_23 - .L_22)
.L_22:
        /*006c*/ 	.word	0x00000000
        /*0070*/ 	.short	0x0000
        /*0072*/ 	.short	0x0000
        /*0074*/ 	.byte	0x00, 0xf4, 0x21, 0x00


	//----- nvinfo : EIATTR_SPARSE_MMA_MASK
	.align		4
.L_23:
        /*0078*/ 	.byte	0x03, 0x50
        /*007a*/ 	.short	0x0000


	//----- nvinfo : EIATTR_MAXREG_COUNT
	.align		4
        /*007c*/ 	.byte	0x03, 0x1b
        /*007e*/ 	.short	0x00ff


	//----- nvinfo : EIATTR_EXIT_INSTR_OFFSETS
	.align		4
        /*0080*/ 	.byte	0x04, 0x1c
        /*0082*/ 	.short	(.L_25 - .L_24)


	//   ....[0]....
.L_24:
        /*0084*/ 	.word	0x00000b40


	//----- nvinfo : EIATTR_REQNTID
	.align		4
.L_25:
        /*0088*/ 	.byte	0x04, 0x10
        /*008a*/ 	.short	(.L_27 - .L_26)
.L_26:
        /*008c*/ 	.word	0x00000080
        /*0090*/ 	.word	0x00000001
        /*0094*/ 	.word	0x00000001


	//----- nvinfo : EIATTR_CBANK_PARAM_SIZE
	.align		4
.L_27:
        /*0098*/ 	.byte	0x03, 0x19
        /*009a*/ 	.short	0x0034


	//----- nvinfo : EIATTR_PARAM_CBANK
	.align		4
        /*009c*/ 	.byte	0x04, 0x0a
        /*009e*/ 	.short	(.L_29 - .L_28)
	.align		4
.L_28:
        /*00a0*/ 	.word	index@(.nv.constant0.triton_poi_fused__unsafe_index_add_mul_sub_89)
        /*00a4*/ 	.short	0x0210
        /*00a6*/ 	.short	0x0034


	//----- nvinfo : EIATTR_SW_WAR
	.align		4
.L_29:
        /*00a8*/ 	.byte	0x04, 0x36
        /*00aa*/ 	.short	(.L_31 - .L_30)
.L_30:
        /*00ac*/ 	.word	0x00000008
.L_31:


//--------------------- .nv.callgraph             --------------------------
	.section	.nv.callgraph,"",@"SHT_CUDA_CALLGRAPH"
	.align	4
	.sectionentsize	8
	.align		4
        /*0000*/ 	.word	0x00000000
	.align		4
        /*0004*/ 	.word	0xffffffff
	.align		4
        /*0008*/ 	.word	0x00000000
	.align		4
        /*000c*/ 	.word	0xfffffffe
	.align		4
        /*0010*/ 	.word	0x00000000
	.align		4
        /*0014*/ 	.word	0xfffffffd
	.align		4
        /*0018*/ 	.word	0x00000000
	.align		4
        /*001c*/ 	.word	0xfffffffc


//--------------------- .text.triton_poi_fused__unsafe_index_add_mul_sub_89 --------------------------
	.section	.text.triton_poi_fused__unsafe_index_add_mul_sub_89,"ax",@progbits
	.align	128
        .global         triton_poi_fused__unsafe_index_add_mul_sub_89
        .type           triton_poi_fused__unsafe_index_add_mul_sub_89,@function
        .size           triton_poi_fused__unsafe_index_add_mul_sub_89,(.L_x_1 - triton_poi_fused__unsafe_index_add_mul_sub_89)
        .other          triton_poi_fused__unsafe_index_add_mul_sub_89,@"STO_CUDA_ENTRY STV_DEFAULT"
triton_poi_fused__unsafe_index_add_mul_sub_89:
.text.triton_poi_fused__unsafe_index_add_mul_sub_89:
[----:B------:R-:W-:Y:S01]  /*0000*/  LDC R1, c[0x0][0x28] ;  /* 0x00000a00ff017b82 */ /* 0x000fe20000000800 */
[----:B------:R-:W1:Y:S07]  /*0010*/  S2R R0, SR_TID.X ;  /* 0x0000000000007919 */ /* 0x000e6e0000002100 */
[----:B------:R-:W2:Y:S01]  /*0020*/  LDC.64 R4, c[0x0][0x210] ;  /* 0x00008400ff047b82 */ /* 0x000ea20000000a00 */
[----:B------:R-:W-:Y:S01]  /*0030*/  ULDC.64 UR4, c[0x0][0x208] ;  /* 0x0000820000047ab9 */ /* 0x000fe20000000a00 */
[----:B------:R-:W-:Y:S01]  /*0040*/  ULDC.64 UR6, c[0x0][0x220] ;  /* 0x0000880000067ab9 */ /* 0x000fe20000000a00 */
[----:B------:R-:W3:Y:S05]  /*0050*/  S2R R3, SR_CTAID.X ;  /* 0x0000000000037919 */ /* 0x000eea0000002500 */
[----:B------:R-:W4:Y:S01]  /*0060*/  LDC.64 R26, c[0x0][0x218] ;  /* 0x00008600ff1a7b82 */ /* 0x000f220000000a00 */
[----:B-1----:R-:W-:Y:S01]  /*0070*/  IMAD.SHL.U32 R0, R0, 0x4, RZ ;  /* 0x0000000400007824 */ /* 0x002fe200078e00ff */
[----:B---3--:R-:W-:-:S04]  /*0080*/  SHF.R.S32.HI R18, RZ, 0x15, R3 ;  /* 0x00000015ff127819 */ /* 0x008fc80000011403 */
[----:B------:R-:W-:Y:S02]  /*0090*/  LOP3.LUT R0, R0, 0x1fc, RZ, 0xc0, !PT ;  /* 0x000001fc00007812 */ /* 0x000fe400078ec0ff */
[----:B------:R-:W-:-:S03]  /*00a0*/  SGXT R18, R18, 0x1 ;  /* 0x000000011212781a */ /* 0x000fc60000000200 */
[----:B------:R-:W-:-:S04]  /*00b0*/  IMAD R3, R3, 0x400, R0 ;  /* 0x0000040003037824 */ /* 0x000fc800078e0200 */
[----:B------:R-:W-:Y:S01]  /*00c0*/  VIADD R17, R3, 0x200 ;  /* 0x0000020003117836 */ /* 0x000fe20000000000 */
[----:B------:R-:W-:-:S04]  /*00d0*/  SHF.R.S32.HI R0, RZ, 0x1f, R3 ;  /* 0x0000001fff007819 */ /* 0x000fc80000011403 */
[----:B------:R-:W-:Y:S02]  /*00e0*/  LEA.HI R6, R18, R17, RZ, 0x3 ;  /* 0x0000001112067211 */ /* 0x000fe400078f18ff */
[----:B------:R-:W-:Y:S02]  /*00f0*/  LEA.HI R0, R0, R3, RZ, 0x3 ;  /* 0x0000000300007211 */ /* 0x000fe400078f18ff */
[----:B------:R-:W-:Y:S02]  /*0100*/  SHF.R.S32.HI R6, RZ, 0x3, R6 ;  /* 0x00000003ff067819 */ /* 0x000fe40000011406 */
[----:B------:R-:W-:Y:S02]  /*0110*/  SHF.R.S32.HI R2, RZ, 0x3, R0 ;  /* 0x00000003ff027819 */ /* 0x000fe40000011400 */
[----:B------:R-:W-:Y:S02]  /*0120*/  LEA.HI R8, R6, R6, RZ, 0x3 ;  /* 0x0000000606087211 */ /* 0x000fe400078f18ff */
[----:B------:R-:W-:-:S02]  /*0130*/  LEA.HI R7, R2, R2, RZ, 0x3 ;  /* 0x0000000202077211 */ /* 0x000fc400078f18ff */
[----:B------:R-:W-:Y:S02]  /*0140*/  LOP3.LUT R9, R8, 0xfffffff8, RZ, 0xc0, !PT ;  /* 0xfffffff808097812 */ /* 0x000fe400078ec0ff */
[----:B------:R-:W-:Y:S02]  /*0150*/  LOP3.LUT R7, R7, 0xfffffff8, RZ, 0xc0, !PT ;  /* 0xfffffff807077812 */ /* 0x000fe400078ec0ff */
[----:B------:R-:W-:Y:S01]  /*0160*/  LOP3.LUT R16, R0, 0xfffffff8, RZ, 0xc0, !PT ;  /* 0xfffffff800107812 */ /* 0x000fe200078ec0ff */
[----:B------:R-:W-:Y:S02]  /*0170*/  IMAD.IADD R9, R6, 0x1, -R9 ;  /* 0x0000000106097824 */ /* 0x000fe400078e0a09 */
[----:B------:R-:W-:Y:S02]  /*0180*/  IMAD.IADD R7, R2, 0x1, -R7 ;  /* 0x0000000102077824 */ /* 0x000fe400078e0a07 */
[--C-:B--2---:R-:W-:Y:S02]  /*0190*/  IMAD.WIDE R10, R9, 0x8, R4.reuse ;  /* 0x00000008090a7825 */ /* 0x104fe400078e0204 */
[----:B------:R-:W1:Y:S02]  /*01a0*/  LDC.64 R8, c[0x0][0x228] ;  /* 0x00008a00ff087b82 */ /* 0x000e640000000a00 */
[----:B------:R-:W-:-:S02]  /*01b0*/  IMAD.WIDE R20, R7, 0x8, R4 ;  /* 0x0000000807147825 */ /* 0x000fc400078e0204 */
[----:B------:R-:W2:Y:S02]  /*01c0*/  LDG.E.EL.64 R10, desc[UR4][R10.64] ;  /* 0x000000040a0a7981 */ /* 0x000ea4000c2e1b00 */
[----:B------:R-:W-:Y:S02]  /*01d0*/  IMAD.IADD R16, R3, 0x1, -R16 ;  /* 0x0000000103107824 */ /* 0x000fe400078e0a10 */
[----:B------:R-:W3:Y:S02]  /*01e0*/  LDG.E.EL.64 R20, desc[UR4][R20.64] ;  /* 0x0000000414147981 */ /* 0x000ee4000c2e1b00 */
[----:B----4-:R-:W-:-:S06]  /*01f0*/  IMAD.WIDE R12, R16, 0x8, R26 ;  /* 0x00000008100c7825 */ /* 0x010fcc00078e021a */
[----:B------:R-:W4:Y:S01]  /*0200*/  LDG.E.EL.128 R12, desc[UR4][R12.64] ;  /* 0x000000040c0c7981 */ /* 0x000f22000c2e1d00 */
[----:B-1----:R-:W-:-:S06]  /*0210*/  IMAD.WIDE R4, R16, 0x8, R8 ;  /* 0x0000000810047825 */ /* 0x002fcc00078e0208 */
[----:B------:R-:W5:Y:S01]  /*0220*/  LDG.E.EL.128 R4, desc[UR4][R4.64] ;  /* 0x0000000404047981 */ /* 0x000f62000c2e1d00 */
[----:B------:R-:W-:-:S05]  /*0230*/  VIADD R25, R3, 0x2 ;  /* 0x0000000203197836 */ /* 0x000fca0000000000 */
[----:B------:R-:W-:-:S04]  /*0240*/  LEA.HI R0, R18, R25, RZ, 0x3 ;  /* 0x0000001912007211 */ /* 0x000fc800078f18ff */
[----:B------:R-:W-:-:S05]  /*0250*/  LOP3.LUT R0, R0, 0xfffffff8, RZ, 0xc0, !PT ;  /* 0xfffffff800007812 */ /* 0x000fca00078ec0ff */
[----:B------:R-:W-:Y:S01]  /*0260*/  IMAD.IADD R25, R25, 0x1, -R0 ;  /* 0x0000000119197824 */ /* 0x000fe200078e0a00 */
[----:B------:R-:W-:-:S04]  /*0270*/  LEA.HI R17, R18, R17, RZ, 0x6 ;  /* 0x0000001112117211 */ /* 0x000fc800078f30ff */
[----:B------:R-:W-:Y:S02]  /*0280*/  SHF.R.S32.HI R17, RZ, 0x6, R17 ;  /* 0x00000006ff117819 */ /* 0x000fe40000011411 */
[----:B--2---:R-:W-:-:S04]  /*0290*/  SHF.R.U32.HI R23, RZ, 0x1d, R11 ;  /* 0x0000001dff177819 */ /* 0x004fc8000001160b */
[----:B------:R-:W-:Y:S02]  /*02a0*/  LOP3.LUT R23, R23, 0x4, RZ, 0xc0, !PT ;  /* 0x0000000417177812 */ /* 0x000fe400078ec0ff */
[----:B---3--:R-:W-:Y:S02]  /*02b0*/  SHF.R.U32.HI R19, RZ, 0x1d, R21 ;  /* 0x0000001dff137819 */ /* 0x008fe40000011615 */
[----:B------:R-:W-:Y:S02]  /*02c0*/  IADD3 R2, P1, R10, R23, RZ ;  /* 0x000000170a027210 */ /* 0x000fe40007f3e0ff */
[----:B------:R-:W-:-:S03]  /*02d0*/  LOP3.LUT R19, R19, 0x4, RZ, 0xc0, !PT ;  /* 0x0000000413137812 */ /* 0x000fc600078ec0ff */
[----:B------:R-:W-:Y:S01]  /*02e0*/  IMAD.X R11, RZ, RZ, R11, P1 ;  /* 0x000000ffff0b7224 */ /* 0x000fe200008e060b */
[----:B------:R-:W-:Y:S02]  /*02f0*/  IADD3 R19, P0, R20, R19, RZ ;  /* 0x0000001314137210 */ /* 0x000fe40007f1e0ff */
[----:B----4-:R-:W-:Y:S02]  /*0300*/  SHF.R.U32.HI R28, RZ, 0x1b, R13 ;  /* 0x0000001bff1c7819 */ /* 0x010fe4000001160d */
[----:B------:R-:W-:Y:S01]  /*0310*/  SHF.L.U64.HI R0, R2, 0x4, R11 ;  /* 0x0000000402007819 */ /* 0x000fe2000001020b */
[----:B------:R-:W-:Y:S01]  /*0320*/  IMAD.X R20, RZ, RZ, R21, P0 ;  /* 0x000000ffff147224 */ /* 0x000fe200000e0615 */
[----:B------:R-:W-:Y:S01]  /*0330*/  LEA R29, P0, R12, UR6, 0x2 ;  /* 0x000000060c1d7c11 */ /* 0x000fe2000f8010ff */
[----:B------:R-:W-:Y:S01]  /*0340*/  IMAD.SHL.U32 R2, R2, 0x10, RZ ;  /* 0x0000001002027824 */ /* 0x000fe200078e00ff */
[----:B------:R-:W-:Y:S02]  /*0350*/  LOP3.LUT R28, R28, 0x10, RZ, 0xc0, !PT ;  /* 0x000000101c1c7812 */ /* 0x000fe400078ec0ff */
[----:B------:R-:W-:-:S02]  /*0360*/  LEA.HI.X R13, R12, UR7, R13, 0x2, P0 ;  /* 0x000000070c0d7c11 */ /* 0x000fc400080f140d */
[----:B------:R-:W-:Y:S01]  /*0370*/  IADD3 R22, P2, P3, R2, R29, R28 ;  /* 0x0000001d02167210 */ /* 0x000fe20007b5e01c */
[C---:B------:R-:W-:Y:S01]  /*0380*/  IMAD.SHL.U32 R10, R19.reuse, 0x10, RZ ;  /* 0x00000010130a7824 */ /* 0x040fe200078e00ff */
[----:B------:R-:W-:Y:S02]  /*0390*/  SHF.L.U64.HI R11, R19, 0x4, R20 ;  /* 0x00000004130b7819 */ /* 0x000fe40000010214 */
[----:B------:R-:W-:Y:S02]  /*03a0*/  IADD3.X R23, R0, R13, RZ, P2, P3 ;  /* 0x0000000d00177210 */ /* 0x000fe400017e64ff */
[----:B------:R-:W-:Y:S02]  /*03b0*/  SHF.R.U32.HI R19, RZ, 0x1b, R15 ;  /* 0x0000001bff137819 */ /* 0x000fe4000001160f */
[----:B------:R-:W-:Y:S01]  /*03c0*/  LEA R12, P2, R14, UR6, 0x2 ;  /* 0x000000060e0c7c11 */ /* 0x000fe2000f8410ff */
[----:B------:R-:W-:Y:S01]  /*03d0*/  IMAD.SHL.U32 R20, R17, 0x10, RZ ;  /* 0x0000001011147824 */ /* 0x000fe200078e00ff */
[----:B------:R-:W-:-:S02]  /*03e0*/  IADD3 R28, P0, P1, R10, R29, R28 ;  /* 0x0000001d0a1c7210 */ /* 0x000fc4000791e01c */
[----:B------:R-:W-:Y:S02]  /*03f0*/  LEA.HI R17, R18, R3, RZ, 0x6 ;  /* 0x0000000312117211 */ /* 0x000fe400078f30ff */
[----:B------:R-:W-:Y:S02]  /*0400*/  LOP3.LUT R19, R19, 0x10, RZ, 0xc0, !PT ;  /* 0x0000001013137812 */ /* 0x000fe400078ec0ff */
[----:B------:R-:W-:Y:S02]  /*0410*/  LEA.HI.X R14, R14, UR7, R15, 0x2, P2 ;  /* 0x000000070e0e7c11 */ /* 0x000fe400090f140f */
[----:B-----5:R-:W-:Y:S02]  /*0420*/  SHF.R.U32.HI R15, RZ, 0x1b, R5 ;  /* 0x0000001bff0f7819 */ /* 0x020fe40000011605 */
[----:B------:R-:W-:Y:S02]  /*0430*/  IADD3 R18, P5, P4, R10, R12, R19 ;  /* 0x0000000c0a127210 */ /* 0x000fe40007cbe013 */
[----:B------:R-:W-:-:S02]  /*0440*/  SHF.R.S32.HI R17, RZ, 0x6, R17 ;  /* 0x00000006ff117819 */ /* 0x000fc40000011411 */
[----:B------:R-:W-:Y:S02]  /*0450*/  IADD3.X R29, R11, R13, RZ, P0, P1 ;  /* 0x0000000d0b1d7210 */ /* 0x000fe400007e24ff */
[----:B------:R-:W-:Y:S02]  /*0460*/  LOP3.LUT R13, R15, 0x10, RZ, 0xc0, !PT ;  /* 0x000000100f0d7812 */ /* 0x000fe400078ec0ff */
[----:B------:R-:W-:Y:S02]  /*0470*/  LEA R15, P0, R4, UR6, 0x2 ;  /* 0x00000006040f7c11 */ /* 0x000fe4000f8010ff */
[----:B------:R-:W-:Y:S01]  /*0480*/  IADD3 R12, P3, P2, R2, R12, R19 ;  /* 0x0000000c020c7210 */ /* 0x000fe20007a7e013 */
[----:B------:R-:W-:Y:S01]  /*0490*/  IMAD.SHL.U32 R21, R17, 0x10, RZ ;  /* 0x0000001011157824 */ /* 0x000fe200078e00ff */
[----:B------:R-:W-:Y:S02]  /*04a0*/  IADD3.X R19, R11, R14, RZ, P5, P4 ;  /* 0x0000000e0b137210 */ /* 0x000fe40002fe84ff */
[----:B------:R-:W-:-:S02]  /*04b0*/  LEA.HI.X R5, R4, UR7, R5, 0x2, P0 ;  /* 0x0000000704057c11 */ /* 0x000fc400080f1405 */
[----:B------:R-:W-:Y:S01]  /*04c0*/  IADD3 R30, P0, P1, R10, R15, R13 ;  /* 0x0000000f0a1e7210 */ /* 0x000fe2000791e00d */
[----:B------:R-:W-:-:S03]  /*04d0*/  IMAD.WIDE R18, R21, 0x4, R18 ;  /* 0x0000000415127825 */ /* 0x000fc600078e0212 */
[----:B------:R-:W-:Y:S02]  /*04e0*/  IADD3.X R31, R11, R5, RZ, P0, P1 ;  /* 0x000000050b1f7210 */ /* 0x000fe400007e24ff */
[----:B------:R-:W-:Y:S01]  /*04f0*/  IADD3 R4, P0, P1, R2, R15, R13 ;  /* 0x0000000f02047210 */ /* 0x000fe2000791e00d */
[----:B------:R1:W2:Y:S01]  /*0500*/  LDG.E.EL R24, desc[UR4][R18.64] ;  /* 0x0000000412187981 */ /* 0x0002a2000c2e1900 */
[----:B------:R-:W-:Y:S01]  /*0510*/  IADD3.X R13, R0, R14, RZ, P3, P2 ;  /* 0x0000000e000d7210 */ /* 0x000fe20001fe44ff */
[----:B------:R-:W-:Y:S01]  /*0520*/  IMAD.WIDE R22, R20, 0x4, R22 ;  /* 0x0000000414167825 */ /* 0x000fe200078e0216 */
[----:B------:R-:W-:-:S03]  /*0530*/  IADD3.X R5, R0, R5, RZ, P0, P1 ;  /* 0x0000000500057210 */ /* 0x000fc600007e24ff */
[C---:B------:R-:W-:Y:S02]  /*0540*/  IMAD.WIDE R12, R20.reuse, 0x4, R12 ;  /* 0x00000004140c7825 */ /* 0x040fe400078e020c */
[----:B------:R-:W3:Y:S01]  /*0550*/  LDG.E.EL R22, desc[UR4][R22.64] ;  /* 0x0000000416167981 */ /* 0x000ee2000c2e1900 */
[----:B-1----:R-:W1:Y:S01]  /*0560*/  LDC.64 R18, c[0x0][0x230] ;  /* 0x00008c00ff127b82 */ /* 0x002e620000000a00 */
[----:B------:R-:W-:-:S04]  /*0570*/  IMAD.WIDE R14, R20, 0x4, R4 ;  /* 0x00000004140e7825 */ /* 0x000fc800078e0204 */
[C---:B------:R-:W-:Y:S01]  /*0580*/  IMAD.WIDE R4, R25.reuse, 0x8, R8 ;  /* 0x0000000819047825 */ /* 0x040fe200078e0208 */
[----:B------:R-:W-:Y:S01]  /*0590*/  SHF.R.U32.HI R8, RZ, 0x1b, R7 ;  /* 0x0000001bff087819 */ /* 0x000fe20000011607 */
[----:B------:R-:W3:Y:S04]  /*05a0*/  LDG.E.EL R9, desc[UR4][R14.64] ;  /* 0x000000040e097981 */ /* 0x000ee8000c2e1900 */
[----:B------:R4:W5:Y:S01]  /*05b0*/  LDG.E.EL R23, desc[UR4][R12.64] ;  /* 0x000000040c177981 */ /* 0x000962000c2e1900 */
[----:B------:R-:W-:Y:S01]  /*05c0*/  LOP3.LUT R8, R8, 0x10, RZ, 0xc0, !PT ;  /* 0x0000001008087812 */ /* 0x000fe200078ec0ff */
[----:B----4-:R-:W-:Y:S01]  /*05d0*/  IMAD.WIDE R12, R25, 0x8, R26 ;  /* 0x00000008190c7825 */ /* 0x010fe200078e021a */
[----:B------:R-:W-:-:S04]  /*05e0*/  LEA R25, P0, R6, UR6, 0x2 ;  /* 0x0000000606197c11 */ /* 0x000fc8000f8010ff */
[----:B------:R-:W-:Y:S02]  /*05f0*/  LEA.HI.X R7, R6, UR7, R7, 0x2, P0 ;  /* 0x0000000706077c11 */ /* 0x000fe400080f1407 */
[----:B------:R-:W-:Y:S01]  /*0600*/  IADD3 R14, P0, P1, R10, R25, R8 ;  /* 0x000000190a0e7210 */ /* 0x000fe2000791e008 */
[----:B------:R-:W-:-:S03]  /*0610*/  IMAD.WIDE R28, R21, 0x4, R28 ;  /* 0x00000004151c7825 */ /* 0x000fc600078e021c */
[----:B------:R-:W-:Y:S01]  /*0620*/  IADD3.X R15, R11, R7, RZ, P0, P1 ;  /* 0x000000070b0f7210 */ /* 0x000fe200007e24ff */
[----:B------:R-:W-:Y:S02]  /*0630*/  IMAD.WIDE R30, R21, 0x4, R30 ;  /* 0x00000004151e7825 */ /* 0x000fe400078e021e */
[----:B------:R-:W4:Y:S02]  /*0640*/  LDG.E.EL R28, desc[UR4][R28.64] ;  /* 0x000000041c1c7981 */ /* 0x000f24000c2e1900 */
[----:B-1----:R-:W-:-:S04]  /*0650*/  IMAD.WIDE R18, R16, 0x4, R18 ;  /* 0x0000000410127825 */ /* 0x002fc800078e0212 */
[----:B------:R-:W-:Y:S01]  /*0660*/  IMAD.WIDE R14, R21, 0x4, R14 ;  /* 0x00000004150e7825 */ /* 0x000fe200078e020e */
[----:B------:R-:W-:Y:S01]  /*0670*/  IADD3 R6, P0, P1, R2, R25, R8 ;  /* 0x0000001902067210 */ /* 0x000fe2000791e008 */
[----:B------:R-:W2:Y:S04]  /*0680*/  LDG.E.EL.128 R16, desc[UR4][R18.64] ;  /* 0x0000000412107981 */ /* 0x000ea8000c2e1d00 */
[----:B------:R-:W4:Y:S04]  /*0690*/  LDG.E.EL R29, desc[UR4][R30.64] ;  /* 0x000000041e1d7981 */ /* 0x000f28000c2e1900 */
[----:B------:R-:W2:Y:S01]  /*06a0*/  LDG.E.EL R25, desc[UR4][R14.64] ;  /* 0x000000040e197981 */ /* 0x000ea2000c2e1900 */
[----:B------:R-:W-:-:S03]  /*06b0*/  IADD3.X R7, R0, R7, RZ, P0, P1 ;  /* 0x0000000700077210 */ /* 0x000fc600007e24ff */
[----:B------:R-:W5:Y:S01]  /*06c0*/  LDG.E.EL.128 R12, desc[UR4][R12.64] ;  /* 0x000000040c0c7981 */ /* 0x000f62000c2e1d00 */
[----:B------:R-:W-:-:S05]  /*06d0*/  IMAD.WIDE R6, R20, 0x4, R6 ;  /* 0x0000000414067825 */ /* 0x000fca00078e0206 */
[----:B------:R-:W5:Y:S04]  /*06e0*/  LDG.E.EL R26, desc[UR4][R6.64] ;  /* 0x00000004061a7981 */ /* 0x000f68000c2e1900 */
[----:B------:R-:W5:Y:S01]  /*06f0*/  LDG.E.EL.128 R4, desc[UR4][R4.64] ;  /* 0x0000000404047981 */ /* 0x000f62000c2e1d00 */
[----:B---3--:R-:W-:Y:S01]  /*0700*/  FADD R9, -R22, R9 ;  /* 0x0000000916097221 */ /* 0x008fe20000000100 */
[----:B----4-:R-:W-:-:S04]  /*0710*/  FADD R29, -R28, R29 ;  /* 0x0000001d1c1d7221 */ /* 0x010fc80000000100 */
[C---:B--2---:R-:W-:Y:S01]  /*0720*/  FFMA R8, R16.reuse, R29, R28 ;  /* 0x0000001d10087223 */ /* 0x044fe2000000001c */
[----:B------:R-:W-:Y:S01]  /*0730*/  FFMA R16, R16, R9, R22 ;  /* 0x0000000910107223 */ /* 0x000fe20000000016 */
[--C-:B-----5:R-:W-:Y:S02]  /*0740*/  SHF.R.U32.HI R29, RZ, 0x1b, R13.reuse ;  /* 0x0000001bff1d7819 */ /* 0x120fe4000001160d */
[C---:B------:R-:W-:Y:S02]  /*0750*/  LEA R28, P0, R12.reuse, UR6, 0x2 ;  /* 0x000000060c1c7c11 */ /* 0x040fe4000f8010ff */
[----:B------:R-:W-:Y:S02]  /*0760*/  LOP3.LUT R29, R29, 0x10, RZ, 0xc0, !PT ;  /* 0x000000101d1d7812 */ /* 0x000fe400078ec0ff */
[----:B------:R-:W-:Y:S02]  /*0770*/  LEA.HI.X R9, R12, UR7, R13, 0x2, P0 ;  /* 0x000000070c097c11 */ /* 0x000fe400080f140d */
[----:B------:R-:W-:-:S02]  /*0780*/  IADD3 R12, P0, P1, R10, R28, R29 ;  /* 0x0000001c0a0c7210 */ /* 0x000fc4000791e01d */
[----:B------:R-:W-:Y:S02]  /*0790*/  IADD3 R28, P2, P3, R2, R28, R29 ;  /* 0x0000001c021c7210 */ /* 0x000fe40007b5e01d */
[-C--:B------:R-:W-:Y:S02]  /*07a0*/  IADD3.X R13, R11, R9.reuse, RZ, P0, P1 ;  /* 0x000000090b0d7210 */ /* 0x080fe400007e24ff */
[----:B------:R-:W-:Y:S01]  /*07b0*/  IADD3.X R29, R0, R9, RZ, P2, P3 ;  /* 0x00000009001d7210 */ /* 0x000fe200017e64ff */
[----:B------:R-:W-:Y:S01]  /*07c0*/  FADD R9, -R24, R25 ;  /* 0x0000001918097221 */ /* 0x000fe20000000100 */
[----:B------:R-:W-:Y:S01]  /*07d0*/  FADD R26, -R23, R26 ;  /* 0x0000001a171a7221 */ /* 0x000fe20000000100 */
[----:B------:R-:W-:Y:S02]  /*07e0*/  SHF.R.U32.HI R25, RZ, 0x1b, R15 ;  /* 0x0000001bff197819 */ /* 0x000fe4000001160f */
[C---:B------:R-:W-:Y:S01]  /*07f0*/  FFMA R9, R17.reuse, R9, R24 ;  /* 0x0000000911097223 */ /* 0x040fe20000000018 */
[----:B------:R-:W-:Y:S01]  /*0800*/  SHF.R.U32.HI R22, RZ, 0x1b, R5 ;  /* 0x0000001bff167819 */ /* 0x000fe20000011605 */
[----:B------:R-:W-:Y:S01]  /*0810*/  FFMA R17, R17, R26, R23 ;  /* 0x0000001a11117223 */ /* 0x000fe20000000017 */
[----:B------:R-:W-:-:S02]  /*0820*/  LEA R24, P1, R4, UR6, 0x2 ;  /* 0x0000000604187c11 */ /* 0x000fc4000f8210ff */
[----:B------:R-:W-:Y:S02]  /*0830*/  LEA R23, P0, R14, UR6, 0x2 ;  /* 0x000000060e177c11 */ /* 0x000fe4000f8010ff */
[----:B------:R-:W-:Y:S02]  /*0840*/  LOP3.LUT R25, R25, 0x10, RZ, 0xc0, !PT ;  /* 0x0000001019197812 */ /* 0x000fe400078ec0ff */
[----:B------:R-:W-:Y:S02]  /*0850*/  LOP3.LUT R22, R22, 0x10, RZ, 0xc0, !PT ;  /* 0x0000001016167812 */ /* 0x000fe400078ec0ff */
[----:B------:R-:W-:Y:S02]  /*0860*/  LEA.HI.X R27, R4, UR7, R5, 0x2, P1 ;  /* 0x00000007041b7c11 */ /* 0x000fe400088f1405 */
[----:B------:R-:W-:Y:S02]  /*0870*/  LEA.HI.X R26, R14, UR7, R15, 0x2, P0 ;  /* 0x000000070e1a7c11 */ /* 0x000fe400080f140f */
[----:B------:R-:W-:-:S02]  /*0880*/  IADD3 R4, P2, P3, R10, R23, R25 ;  /* 0x000000170a047210 */ /* 0x000fc40007b5e019 */
[----:B------:R-:W-:Y:S02]  /*0890*/  IADD3 R14, P4, P5, R10, R24, R22 ;  /* 0x000000180a0e7210 */ /* 0x000fe40007d9e016 */
[C---:B------:R-:W-:Y:S02]  /*08a0*/  IADD3.X R5, R11.reuse, R26, RZ, P2, P3 ;  /* 0x0000001a0b057210 */ /* 0x040fe400017e64ff */
[----:B------:R-:W-:Y:S01]  /*08b0*/  IADD3.X R15, R11, R27, RZ, P4, P5 ;  /* 0x0000001b0b0f7210 */ /* 0x000fe200027ea4ff */
[----:B------:R-:W-:Y:S01]  /*08c0*/  IMAD.WIDE R4, R21, 0x4, R4 ;  /* 0x0000000415047825 */ /* 0x000fe200078e0204 */
[----:B------:R-:W-:-:S03]  /*08d0*/  IADD3 R22, P0, P1, R2, R24, R22 ;  /* 0x0000001802167210 */ /* 0x000fc6000791e016 */
[C---:B------:R-:W-:Y:S01]  /*08e0*/  IMAD.WIDE R14, R21.reuse, 0x4, R14 ;  /* 0x00000004150e7825 */ /* 0x040fe200078e020e */
[----:B------:R-:W-:Y:S01]  /*08f0*/  SHF.R.U32.HI R24, RZ, 0x1b, R7 ;  /* 0x0000001bff187819 */ /* 0x000fe20000011607 */
[----:B------:R-:W2:Y:S02]  /*0900*/  LDG.E.EL R4, desc[UR4][R4.64] ;  /* 0x0000000404047981 */ /* 0x000ea4000c2e1900 */
[----:B------:R-:W-:-:S04]  /*0910*/  IMAD.WIDE R12, R21, 0x4, R12 ;  /* 0x00000004150c7825 */ /* 0x000fc800078e020c */
[----:B------:R-:W-:Y:S02]  /*0920*/  IMAD.WIDE R28, R20, 0x4, R28 ;  /* 0x00000004141c7825 */ /* 0x000fe400078e021c */
[----:B------:R-:W3:Y:S04]  /*0930*/  LDG.E.EL R12, desc[UR4][R12.64] ;  /* 0x000000040c0c7981 */ /* 0x000ee8000c2e1900 */
[----:B------:R1:W3:Y:S04]  /*0940*/  LDG.E.EL R5, desc[UR4][R14.64] ;  /* 0x000000040e057981 */ /* 0x0002e8000c2e1900 */
[----:B------:R4:W5:Y:S01]  /*0950*/  LDG.E.EL R13, desc[UR4][R28.64] ;  /* 0x000000041c0d7981 */ /* 0x000962000c2e1900 */
[----:B-1----:R-:W-:-:S02]  /*0960*/  LOP3.LUT R15, R24, 0x10, RZ, 0xc0, !PT ;  /* 0x00000010180f7812 */ /* 0x002fc400078ec0ff */
[----:B------:R-:W-:-:S04]  /*0970*/  LEA R14, P2, R6, UR6, 0x2 ;  /* 0x00000006060e7c11 */ /* 0x000fc8000f8410ff */
[----:B------:R-:W-:Y:S02]  /*0980*/  LEA.HI.X R6, R6, UR7, R7, 0x2, P2 ;  /* 0x0000000706067c11 */ /* 0x000fe400090f1407 */
[----:B------:R-:W-:Y:S02]  /*0990*/  IADD3 R10, P4, P5, R10, R14, R15 ;  /* 0x0000000e0a0a7210 */ /* 0x000fe40007d9e00f */
[C---:B------:R-:W-:Y:S02]  /*09a0*/  IADD3 R24, P2, P3, R2.reuse, R23, R25 ;  /* 0x0000001702187210 */ /* 0x040fe40007b5e019 */
[----:B------:R-:W-:Y:S02]  /*09b0*/  IADD3.X R11, R11, R6, RZ, P4, P5 ;  /* 0x000000060b0b7210 */ /* 0x000fe400027ea4ff */
[----:B----4-:R-:W-:Y:S02]  /*09c0*/  IADD3 R28, P4, P5, R2, R14, R15 ;  /* 0x0000000e021c7210 */ /* 0x010fe40007d9e00f */
[----:B------:R-:W-:-:S02]  /*09d0*/  IADD3.X R25, R0, R26, RZ, P2, P3 ;  /* 0x0000001a00197210 */ /* 0x000fc400017e64ff */
[C---:B------:R-:W-:Y:S02]  /*09e0*/  IADD3.X R23, R0.reuse, R27, RZ, P0, P1 ;  /* 0x0000001b00177210 */ /* 0x040fe400007e24ff */
[----:B------:R-:W-:Y:S01]  /*09f0*/  IADD3.X R29, R0, R6, RZ, P4, P5 ;  /* 0x00000006001d7210 */ /* 0x000fe200027ea4ff */
[----:B------:R-:W-:Y:S02]  /*0a00*/  IMAD.WIDE R6, R21, 0x4, R10 ;  /* 0x0000000415067825 */ /* 0x000fe400078e020a */
[----:B------:R-:W1:Y:S02]  /*0a10*/  LDC.64 R10, c[0x0][0x238] ;  /* 0x00008e00ff0a7b82 */ /* 0x000e640000000a00 */
[C---:B------:R-:W-:Y:S02]  /*0a20*/  IMAD.WIDE R24, R20.reuse, 0x4, R24 ;  /* 0x0000000414187825 */ /* 0x040fe400078e0218 */
[----:B------:R-:W2:Y:S02]  /*0a30*/  LDG.E.EL R7, desc[UR4][R6.64] ;  /* 0x0000000406077981 */ /* 0x000ea4000c2e1900 */
[----:B------:R-:W-:-:S02]  /*0a40*/  IMAD.WIDE R22, R20, 0x4, R22 ;  /* 0x0000000414167825 */ /* 0x000fc400078e0216 */
[----:B------:R-:W4:Y:S02]  /*0a50*/  LDG.E.EL R24, desc[UR4][R24.64] ;  /* 0x0000000418187981 */ /* 0x000f24000c2e1900 */
[----:B------:R-:W-:Y:S02]  /*0a60*/  IMAD.WIDE R28, R20, 0x4, R28 ;  /* 0x00000004141c7825 */ /* 0x000fe400078e021c */
[----:B------:R-:W5:Y:S04]  /*0a70*/  LDG.E.EL R22, desc[UR4][R22.64] ;  /* 0x0000000416167981 */ /* 0x000f68000c2e1900 */
[----:B------:R-:W4:Y:S01]  /*0a80*/  LDG.E.EL R29, desc[UR4][R28.64] ;  /* 0x000000041c1d7981 */ /* 0x000f22000c2e1900 */
[----:B-1----:R-:W-:-:S04]  /*0a90*/  IMAD.WIDE R2, R3, 0x4, R10 ;  /* 0x0000000403027825 */ /* 0x002fc800078e020a */
[----:B---3--:R-:W-:-:S04]  /*0aa0*/  FADD R5, -R12, R5 ;  /* 0x000000050c057221 */ /* 0x008fc80000000100 */
[----:B------:R-:W-:Y:S01]  /*0ab0*/  FFMA R10, R18, R5, R12 ;  /* 0x00000005120a7223 */ /* 0x000fe2000000000c */
[----:B--2---:R-:W-:-:S04]  /*0ac0*/  FADD R11, -R4, R7 ;  /* 0x00000007040b7221 */ /* 0x004fc80000000100 */
[----:B------:R-:W-:Y:S01]  /*0ad0*/  FFMA R11, R19, R11, R4 ;  /* 0x0000000b130b7223 */ /* 0x000fe20000000004 */
[----:B-----5:R-:W-:Y:S01]  /*0ae0*/  FADD R0, -R13, R22 ;  /* 0x000000160d007221 */ /* 0x020fe20000000100 */
[----:B----4-:R-:W-:-:S03]  /*0af0*/  FADD R15, -R24, R29 ;  /* 0x0000001d180f7221 */ /* 0x010fc60000000100 */
[----:B------:R-:W-:Y:S01]  /*0b00*/  FFMA R18, R18, R0, R13 ;  /* 0x0000000012127223 */ /* 0x000fe2000000000d */
[----:B------:R-:W-:Y:S01]  /*0b10*/  FFMA R19, R19, R15, R24 ;  /* 0x0000000f13137223 */ /* 0x000fe20000000018 */
[----:B------:R-:W-:Y:S04]  /*0b20*/  STG.E.128 desc[UR4][R2.64], R8 ;  /* 0x0000000802007986 */ /* 0x000fe8000c101d04 */
[----:B------:R-:W-:Y:S01]  /*0b30*/  STG.E.128 desc[UR4][R2.64+0x800], R16 ;  /* 0x0008001002007986 */ /* 0x000fe2000c101d04 */
[----:B------:R-:W-:Y:S05]  /*0b40*/  EXIT ;  /* 0x000000000000794d */ /* 0x000fea0003800000 */
.L_x_0:
[----:B------:R-:W-:-:S00]  /*0b50*/  BRA `(.L_x_0) ;  /* 0xfffffffc00fc7947 */ /* 0x000fc0000383ffff */
[----:B------:R-:W-:-:S00]  /*0b60*/  NOP ;  /* 0x0000000000007918 */ /* 0x000fc00000000000 */
        /* <DEDUP_REMOVED lines=9> */
.L_x_1:


//--------------------- .nv.constant0.triton_poi_fused__unsafe_index_add_mul_sub_89 --------------------------
	.section	.nv.constant0.triton_poi_fused__unsafe_index_add_mul_sub_89,"a",@progbits
	.sectionflags	@""
	.align	4
.nv.constant0.triton_poi_fused__unsafe_index_add_mul_sub_89:
	.zero		580
